//
// Generated by NVIDIA NVVM Compiler
//
// Compiler Build ID: CL-36424714
// Cuda compilation tools, release 13.0, V13.0.88
// Based on NVVM 20.0.0
//

.version 9.0
.target sm_100
.address_size 64

	// .globl	_Z3addPKiS0_Pii

.visible .entry _Z3addPKiS0_Pii(
	.param .u64 .ptr .align 1 _Z3addPKiS0_Pii_param_0,
	.param .u64 .ptr .align 1 _Z3addPKiS0_Pii_param_1,
	.param .u64 .ptr .align 1 _Z3addPKiS0_Pii_param_2,
	.param .u32 _Z3addPKiS0_Pii_param_3
)
{
	.reg .pred 	%p<2>;
	.reg .b32 	%r<6>;
	.reg .b64 	%rd<11>;

	ld.param.u64 	%rd1, [_Z3addPKiS0_Pii_param_0];
	ld.param.u64 	%rd2, [_Z3addPKiS0_Pii_param_1];
	ld.param.u64 	%rd3, [_Z3addPKiS0_Pii_param_2];
	ld.param.u32 	%r2, [_Z3addPKiS0_Pii_param_3];
	mov.u32 	%r1, %tid.x;
	setp.ge.u32 	%p1, %r1, %r2;
	@%p1 bra 	$L__BB0_2;
	cvta.to.global.u64 	%rd4, %rd1;
	cvta.to.global.u64 	%rd5, %rd2;
	cvta.to.global.u64 	%rd6, %rd3;
	mul.wide.u32 	%rd7, %r1, 4;
	add.s64 	%rd8, %rd4, %rd7;
	ld.global.u32 	%r3, [%rd8];
	add.s64 	%rd9, %rd5, %rd7;
	ld.global.u32 	%r4, [%rd9];
	add.s32 	%r5, %r4, %r3;
	add.s64 	%rd10, %rd6, %rd7;
	st.global.u32 	[%rd10], %r5;
$L__BB0_2:
	ret;

}


// ===== COMPILED SASS (sm_100) =====

	.target	sm_100

	.elftype	@"ET_EXEC"


//--------------------- .note.nv.tkinfo           --------------------------
	.section	.note.nv.tkinfo,"",@"SHT_NOTE"
	.sectionflags	@"SHF_NOTE_NV_TKINFO"
	.tkinfo
        /*0018*/ 	.word	0x00000002
        /*0030*/ 	.string	""
        /*0030*/ 	.string	"ptxas"
        /*0030*/ 	.string	"Cuda compilation tools, release 13.0, V13.0.88"
        /*0030*/ 	.string	"Build cuda_13.0.r13.0/compiler.36424714_0"
        /*0030*/ 	.string	"-arch sm_100 -m 64 "



//--------------------- .note.nv.cuinfo           --------------------------
	.section	.note.nv.cuinfo,"",@"SHT_NOTE"
	.sectionflags	@"SHF_NOTE_NV_CUINFO"
        /*0018*/ 	.short	0x0002
        /*001a*/ 	.short	0x0064
        /*001c*/ 	.short	0x0082
	.zero		2


//--------------------- .nv.info                  --------------------------
	.section	.nv.info,"",@"SHT_CUDA_INFO"
	.align	4


	//----- nvinfo : EIATTR_REGCOUNT
	.align		4
        /*0000*/ 	.byte	0x04, 0x2f
        /*0002*/ 	.short	(.L_1 - .L_0)
	.align		4
.L_0:
        /*0004*/ 	.word	index@(_Z3addPKiS0_Pii)
        /*0008*/ 	.word	0x0000000c


	//----- nvinfo : EIATTR_FRAME_SIZE
	.align		4
.L_1:
        /*000c*/ 	.byte	0x04, 0x11
        /*000e*/ 	.short	(.L_3 - .L_2)
	.align		4
.L_2:
        /*0010*/ 	.word	index@(_Z3addPKiS0_Pii)
        /*0014*/ 	.word	0x00000000


	//----- nvinfo : EIATTR_MIN_STACK_SIZE
	.align		4
.L_3:
        /*0018*/ 	.byte	0x04, 0x12
        /*001a*/ 	.short	(.L_5 - .L_4)
	.align		4
.L_4:
        /*001c*/ 	.word	index@(_Z3addPKiS0_Pii)
        /*0020*/ 	.word	0x00000000
.L_5:


//--------------------- .nv.compat                --------------------------
	.section	.nv.compat,"",@"SHT_CUDA_COMPAT_INFO"
	.align	4
        /*0000*/ 	.byte	0x02, 0x09, 0x00, 0x00, 0x02, 0x02, 0x01, 0x00, 0x02, 0x05, 0x05, 0x00, 0x03, 0x07, 0x01, 0x01
        /*0010*/ 	.byte	0x02, 0x03, 0x00, 0x00, 0x02, 0x06, 0x01, 0x00, 0x04, 0x0b, 0x08, 0x00, 0x09, 0x00, 0x00, 0x00
        /*0020*/ 	.byte	0x00, 0x00, 0x00, 0x00


//--------------------- .nv.info._Z3addPKiS0_Pii  --------------------------
	.section	.nv.info._Z3addPKiS0_Pii,"",@"SHT_CUDA_INFO"
	.sectionflags	@""
	.align	4


	//----- nvinfo : EIATTR_CUDA_API_VERSION
	.align		4
        /*0000*/ 	.byte	0x04, 0x37
        /*0002*/ 	.short	(.L_7 - .L_6)
.L_6:
        /*0004*/ 	.word	0x00000082


	//----- nvinfo : EIATTR_KPARAM_INFO
	.align		4
.L_7:
        /*0008*/ 	.byte	0x04, 0x17
        /*000a*/ 	.short	(.L_9 - .L_8)
.L_8:
        /*000c*/ 	.word	0x00000000
        /*0010*/ 	.short	0x0003
        /*0012*/ 	.short	0x0018
        /*0014*/ 	.byte	0x00, 0xf0, 0x11, 0x00


	//----- nvinfo : EIATTR_KPARAM_INFO
	.align		4
.L_9:
        /*0018*/ 	.byte	0x04, 0x17
        /*001a*/ 	.short	(.L_11 - .L_10)
.L_10:
        /*001c*/ 	.word	0x00000000
        /*0020*/ 	.short	0x0002
        /*0022*/ 	.short	0x0010
        /*0024*/ 	.byte	0x00, 0xf5, 0x21, 0x00


	//----- nvinfo : EIATTR_KPARAM_INFO
	.align		4
.L_11:
        /*0028*/ 	.byte	0x04, 0x17
        /*002a*/ 	.short	(.L_13 - .L_12)
.L_12:
        /*002c*/ 	.word	0x00000000
        /*0030*/ 	.short	0x0001
        /*0032*/ 	.short	0x0008
        /*0034*/ 	.byte	0x00, 0xf5, 0x21, 0x00


	//----- nvinfo : EIATTR_KPARAM_INFO
	.align		4
.L_13:
        /*0038*/ 	.byte	0x04, 0x17
        /*003a*/ 	.short	(.L_15 - .L_14)
.L_14:
        /*003c*/ 	.word	0x00000000
        /*0040*/ 	.short	0x0000
        /*0042*/ 	.short	0x0000
        /*0044*/ 	.byte	0x00, 0xf5, 0x21, 0x00


	//----- nvinfo : EIATTR_SPARSE_MMA_MASK
	.align		4
.L_15:
        /*0048*/ 	.byte	0x03, 0x50
        /*004a*/ 	.short	0x0000


	//----- nvinfo : EIATTR_MAXREG_COUNT
	.align		4
        /*004c*/ 	.byte	0x03, 0x1b
        /*004e*/ 	.short	0x00ff


	//----- nvinfo : EIATTR_MERCURY_ISA_VERSION
	.align		4
        /*0050*/ 	.byte	0x03, 0x5f
        /*0052*/ 	.short	0x0101


	//----- nvinfo : EIATTR_VRC_CTA_INIT_COUNT
	.align		4
        /*0054*/ 	.byte	0x02, 0x4a
	.zero		1
	.zero		1


	//----- nvinfo : EIATTR_EXIT_INSTR_OFFSETS
	.align		4
        /*0058*/ 	.byte	0x04, 0x1c
        /*005a*/ 	.short	(.L_17 - .L_16)


	//   ....[0]....
.L_16:
        /*005c*/ 	.word	0x00000040


	//   ....[1]....
        /*0060*/ 	.word	0x00000100


	//----- nvinfo : EIATTR_CBANK_PARAM_SIZE
	.align		4
.L_17:
        /*0064*/ 	.byte	0x03, 0x19
        /*0066*/ 	.short	0x001c


	//----- nvinfo : EIATTR_PARAM_CBANK
	.align		4
        /*0068*/ 	.byte	0x04, 0x0a
        /*006a*/ 	.short	(.L_19 - .L_18)
	.align		4
.L_18:
        /*006c*/ 	.word	index@(.nv.constant0._Z3addPKiS0_Pii)
        /*0070*/ 	.short	0x0380
        /*0072*/ 	.short	0x001c


	//----- nvinfo : EIATTR_SW_WAR
	.align		4
.L_19:
        /*0074*/ 	.byte	0x04, 0x36
        /*0076*/ 	.short	(.L_21 - .L_20)
.L_20:
        /*0078*/ 	.word	0x00000008
.L_21:


//--------------------- .nv.callgraph             --------------------------
	.section	.nv.callgraph,"",@"SHT_CUDA_CALLGRAPH"
	.align	4
	.sectionentsize	8
	.align		4
        /*0000*/ 	.word	0x00000000
	.align		4
        /*0004*/ 	.word	0xffffffff
	.align		4
        /*0008*/ 	.word	0x00000000
	.align		4
        /*000c*/ 	.word	0xfffffffe
	.align		4
        /*0010*/ 	.word	0x00000000
	.align		4
        /*0014*/ 	.word	0xfffffffd
	.align		4
        /*0018*/ 	.word	0x00000000
	.align		4
        /*001c*/ 	.word	0xfffffffc


//--------------------- .text._Z3addPKiS0_Pii     --------------------------
	.section	.text._Z3addPKiS0_Pii,"ax",@progbits
	.align	128
        .global         _Z3addPKiS0_Pii
        .type           _Z3addPKiS0_Pii,@function
        .size           _Z3addPKiS0_Pii,(.L_x_1 - _Z3addPKiS0_Pii)
        .other          _Z3addPKiS0_Pii,@"STO_CUDA_ENTRY STV_DEFAULT"
_Z3addPKiS0_Pii:
.text._Z3addPKiS0_Pii:
[----:B------:R-:W-:Y:S01]  /*0000*/  LDC R1, c[0x0][0x37c] ;  /* 0x0000df00ff017b82 */ /* 0x000fe20000000800 */
[----:B------:R-:W0:Y:S01]  /*0010*/  S2R R9, SR_TID.X ;  /* 0x0000000000097919 */ /* 0x000e220000002100 */
[----:B------:R-:W0:Y:S02]  /*0020*/  LDCU UR4, c[0x0][0x398] ;  /* 0x00007300ff0477ac */ /* 0x000e240008000800 */
[----:B0-----:R-:W-:-:S13]  /*0030*/  ISETP.GE.U32.AND P0, PT, R9, UR4, PT ;  /* 0x0000000409007c0c */ /* 0x001fda000bf06070 */
[----:B------:R-:W-:Y:S05]  /*0040*/  @P0 EXIT ;  /* 0x000000000000094d */ /* 0x000fea0003800000 */
[----:B------:R-:W0:Y:S01]  /*0050*/  LDC.64 R2, c[0x0][0x380] ;  /* 0x0000e000ff027b82 */ /* 0x000e220000000a00 */
[----:B------:R-:W1:Y:S07]  /*0060*/  LDCU.64 UR4, c[0x0][0x358] ;  /* 0x00006b00ff0477ac */ /* 0x000e6e0008000a00 */
[----:B------:R-:W2:Y:S08]  /*0070*/  LDC.64 R4, c[0x0][0x388] ;  /* 0x0000e200ff047b82 */ /* 0x000eb00000000a00 */
[----:B------:R-:W3:Y:S01]  /*0080*/  LDC.64 R6, c[0x0][0x390] ;  /* 0x0000e400ff067b82 */ /* 0x000ee20000000a00 */
[----:B0-----:R-:W-:-:S06]  /*0090*/  IMAD.WIDE.U32 R2, R9, 0x4, R2 ;  /* 0x0000000409027825 */ /* 0x001fcc00078e0002 */
[----:B-1----:R-:W4:Y:S01]  /*00a0*/  LDG.E R2, desc[UR4][R2.64] ;  /* 0x0000000402027981 */ /* 0x002f22000c1e1900 */
[----:B--2---:R-:W-:-:S06]  /*00b0*/  IMAD.WIDE.U32 R4, R9, 0x4, R4 ;  /* 0x0000000409047825 */ /* 0x004fcc00078e0004 */
[----:B------:R-:W4:Y:S01]  /*00c0*/  LDG.E R5, desc[UR4][R4.64] ;  /* 0x0000000404057981 */ /* 0x000f22000c1e1900 */
[----:B---3--:R-:W-:Y:S01]  /*00d0*/  IMAD.WIDE.U32 R6, R9, 0x4, R6 ;  /* 0x0000000409067825 */ /* 0x008fe200078e0006 */
[----:B----4-:R-:W-:-:S05]  /*00e0*/  IADD3 R9, PT, PT, R2, R5, RZ ;  /* 0x0000000502097210 */ /* 0x010fca0007ffe0ff */
[----:B------:R-:W-:Y:S01]  /*00f0*/  STG.E desc[UR4][R6.64], R9 ;  /* 0x0000000906007986 */ /* 0x000fe2000c101904 */
[----:B------:R-:W-:Y:S05]  /*0100*/  EXIT ;  /* 0x000000000000794d */ /* 0x000fea0003800000 */
.L_x_0:
[----:B------:R-:W-:-:S00]  /*0110*/  BRA `(.L_x_0) ;  /* 0xfffffffc00fc7947 */ /* 0x000fc0000383ffff */
[----:B------:R-:W-:-:S00]  /*0120*/  NOP ;  /* 0x0000000000007918 */ /* 0x000fc00000000000 */
        /* <DEDUP_REMOVED lines=13> */
.L_x_1:


//--------------------- .nv.shared.reserved.0     --------------------------
	.section	.nv.shared.reserved.0,"aw",@nobits
	.weak		__nv_reservedSMEM_offset_0_alias
	.size		__nv_reservedSMEM_offset_0_alias, 0, 64
	.other		__nv_reservedSMEM_offset_0_alias,@"STO_CUDA_RESERVED_SHARED STV_DEFAULT"
__nv_reservedSMEM_offset_0_alias:
	.zero		0
	.zero		64


//--------------------- .nv.constant0._Z3addPKiS0_Pii --------------------------
	.section	.nv.constant0._Z3addPKiS0_Pii,"a",@progbits
	.sectionflags	@""
	.align	4
.nv.constant0._Z3addPKiS0_Pii:
	.zero		924


//--------------------- SYMBOLS --------------------------

	.type		.nv.reservedSmem.offset0,@object
	.size		.nv.reservedSmem.offset0,0x4
